//
// Generated by NVIDIA NVVM Compiler
//
// Compiler Build ID: CL-36424714
// Cuda compilation tools, release 13.0, V13.0.88
// Based on NVVM 20.0.0
//

.version 9.0
.target sm_100
.address_size 64

	// .globl	_Z11processDataPfS_if

.visible .entry _Z11processDataPfS_if(
	.param .u64 .ptr .align 1 _Z11processDataPfS_if_param_0,
	.param .u64 .ptr .align 1 _Z11processDataPfS_if_param_1,
	.param .u32 _Z11processDataPfS_if_param_2,
	.param .f32 _Z11processDataPfS_if_param_3
)
{
	.reg .pred 	%p<2>;
	.reg .b32 	%r<6>;
	.reg .b32 	%f<4>;
	.reg .b64 	%rd<8>;

	ld.param.u64 	%rd1, [_Z11processDataPfS_if_param_0];
	ld.param.u64 	%rd2, [_Z11processDataPfS_if_param_1];
	ld.param.u32 	%r2, [_Z11processDataPfS_if_param_2];
	ld.param.f32 	%f1, [_Z11processDataPfS_if_param_3];
	mov.u32 	%r3, %ctaid.x;
	mov.u32 	%r4, %ntid.x;
	mov.u32 	%r5, %tid.x;
	mad.lo.s32 	%r1, %r3, %r4, %r5;
	setp.ge.s32 	%p1, %r1, %r2;
	@%p1 bra 	$L__BB0_2;
	cvta.to.global.u64 	%rd3, %rd1;
	cvta.to.global.u64 	%rd4, %rd2;
	mul.wide.s32 	%rd5, %r1, 4;
	add.s64 	%rd6, %rd3, %rd5;
	ld.global.f32 	%f2, [%rd6];
	fma.rn.f32 	%f3, %f2, %f2, %f1;
	add.s64 	%rd7, %rd4, %rd5;
	st.global.f32 	[%rd7], %f3;
$L__BB0_2:
	ret;

}


// ===== COMPILED SASS (sm_100) =====

	.target	sm_100

	.elftype	@"ET_EXEC"


//--------------------- .note.nv.tkinfo           --------------------------
	.section	.note.nv.tkinfo,"",@"SHT_NOTE"
	.sectionflags	@"SHF_NOTE_NV_TKINFO"
	.tkinfo
        /*0018*/ 	.word	0x00000002
        /*0030*/ 	.string	""
        /*0030*/ 	.string	"ptxas"
        /*0030*/ 	.string	"Cuda compilation tools, release 13.0, V13.0.88"
        /*0030*/ 	.string	"Build cuda_13.0.r13.0/compiler.36424714_0"
        /*0030*/ 	.string	"-arch sm_100 -m 64 "



//--------------------- .note.nv.cuinfo           --------------------------
	.section	.note.nv.cuinfo,"",@"SHT_NOTE"
	.sectionflags	@"SHF_NOTE_NV_CUINFO"
        /*0018*/ 	.short	0x0002
        /*001a*/ 	.short	0x0064
        /*001c*/ 	.short	0x0082
	.zero		2


//--------------------- .nv.info                  --------------------------
	.section	.nv.info,"",@"SHT_CUDA_INFO"
	.align	4


	//----- nvinfo : EIATTR_REGCOUNT
	.align		4
        /*0000*/ 	.byte	0x04, 0x2f
        /*0002*/ 	.short	(.L_1 - .L_0)
	.align		4
.L_0:
        /*0004*/ 	.word	index@(_Z11processDataPfS_if)
        /*0008*/ 	.word	0x0000000a


	//----- nvinfo : EIATTR_FRAME_SIZE
	.align		4
.L_1:
        /*000c*/ 	.byte	0x04, 0x11
        /*000e*/ 	.short	(.L_3 - .L_2)
	.align		4
.L_2:
        /*0010*/ 	.word	index@(_Z11processDataPfS_if)
        /*0014*/ 	.word	0x00000000


	//----- nvinfo : EIATTR_MIN_STACK_SIZE
	.align		4
.L_3:
        /*0018*/ 	.byte	0x04, 0x12
        /*001a*/ 	.short	(.L_5 - .L_4)
	.align		4
.L_4:
        /*001c*/ 	.word	index@(_Z11processDataPfS_if)
        /*0020*/ 	.word	0x00000000
.L_5:


//--------------------- .nv.compat                --------------------------
	.section	.nv.compat,"",@"SHT_CUDA_COMPAT_INFO"
	.align	4
        /*0000*/ 	.byte	0x02, 0x09, 0x00, 0x00, 0x02, 0x02, 0x01, 0x00, 0x02, 0x05, 0x05, 0x00, 0x03, 0x07, 0x01, 0x01
        /*0010*/ 	.byte	0x02, 0x03, 0x00, 0x00, 0x02, 0x06, 0x01, 0x00, 0x04, 0x0b, 0x08, 0x00, 0x09, 0x00, 0x00, 0x00
        /*0020*/ 	.byte	0x00, 0x00, 0x00, 0x00


//--------------------- .nv.info._Z11processDataPfS_if --------------------------
	.section	.nv.info._Z11processDataPfS_if,"",@"SHT_CUDA_INFO"
	.sectionflags	@""
	.align	4


	//----- nvinfo : EIATTR_CUDA_API_VERSION
	.align		4
        /*0000*/ 	.byte	0x04, 0x37
        /*0002*/ 	.short	(.L_7 - .L_6)
.L_6:
        /*0004*/ 	.word	0x00000082


	//----- nvinfo : EIATTR_KPARAM_INFO
	.align		4
.L_7:
        /*0008*/ 	.byte	0x04, 0x17
        /*000a*/ 	.short	(.L_9 - .L_8)
.L_8:
        /*000c*/ 	.word	0x00000000
        /*0010*/ 	.short	0x0003
        /*0012*/ 	.short	0x0014
        /*0014*/ 	.byte	0x00, 0xf0, 0x11, 0x00


	//----- nvinfo : EIATTR_KPARAM_INFO
	.align		4
.L_9:
        /*0018*/ 	.byte	0x04, 0x17
        /*001a*/ 	.short	(.L_11 - .L_10)
.L_10:
        /*001c*/ 	.word	0x00000000
        /*0020*/ 	.short	0x0002
        /*0022*/ 	.short	0x0010
        /*0024*/ 	.byte	0x00, 0xf0, 0x11, 0x00


	//----- nvinfo : EIATTR_KPARAM_INFO
	.align		4
.L_11:
        /*0028*/ 	.byte	0x04, 0x17
        /*002a*/ 	.short	(.L_13 - .L_12)
.L_12:
        /*002c*/ 	.word	0x00000000
        /*0030*/ 	.short	0x0001
        /*0032*/ 	.short	0x0008
        /*0034*/ 	.byte	0x00, 0xf5, 0x21, 0x00


	//----- nvinfo : EIATTR_KPARAM_INFO
	.align		4
.L_13:
        /*0038*/ 	.byte	0x04, 0x17
        /*003a*/ 	.short	(.L_15 - .L_14)
.L_14:
        /*003c*/ 	.word	0x00000000
        /*0040*/ 	.short	0x0000
        /*0042*/ 	.short	0x0000
        /*0044*/ 	.byte	0x00, 0xf5, 0x21, 0x00


	//----- nvinfo : EIATTR_SPARSE_MMA_MASK
	.align		4
.L_15:
        /*0048*/ 	.byte	0x03, 0x50
        /*004a*/ 	.short	0x0000


	//----- nvinfo : EIATTR_MAXREG_COUNT
	.align		4
        /*004c*/ 	.byte	0x03, 0x1b
        /*004e*/ 	.short	0x00ff


	//----- nvinfo : EIATTR_MERCURY_ISA_VERSION
	.align		4
        /*0050*/ 	.byte	0x03, 0x5f
        /*0052*/ 	.short	0x0101


	//----- nvinfo : EIATTR_VRC_CTA_INIT_COUNT
	.align		4
        /*0054*/ 	.byte	0x02, 0x4a
	.zero		1
	.zero		1


	//----- nvinfo : EIATTR_EXIT_INSTR_OFFSETS
	.align		4
        /*0058*/ 	.byte	0x04, 0x1c
        /*005a*/ 	.short	(.L_17 - .L_16)


	//   ....[0]....
.L_16:
        /*005c*/ 	.word	0x00000070


	//   ....[1]....
        /*0060*/ 	.word	0x00000110


	//----- nvinfo : EIATTR_CBANK_PARAM_SIZE
	.align		4
.L_17:
        /*0064*/ 	.byte	0x03, 0x19
        /*0066*/ 	.short	0x0018


	//----- nvinfo : EIATTR_PARAM_CBANK
	.align		4
        /*0068*/ 	.byte	0x04, 0x0a
        /*006a*/ 	.short	(.L_19 - .L_18)
	.align		4
.L_18:
        /*006c*/ 	.word	index@(.nv.constant0._Z11processDataPfS_if)
        /*0070*/ 	.short	0x0380
        /*0072*/ 	.short	0x0018


	//----- nvinfo : EIATTR_SW_WAR
	.align		4
.L_19:
        /*0074*/ 	.byte	0x04, 0x36
        /*0076*/ 	.short	(.L_21 - .L_20)
.L_20:
        /*0078*/ 	.word	0x00000008
.L_21:


//--------------------- .nv.callgraph             --------------------------
	.section	.nv.callgraph,"",@"SHT_CUDA_CALLGRAPH"
	.align	4
	.sectionentsize	8
	.align		4
        /*0000*/ 	.word	0x00000000
	.align		4
        /*0004*/ 	.word	0xffffffff
	.align		4
        /*0008*/ 	.word	0x00000000
	.align		4
        /*000c*/ 	.word	0xfffffffe
	.align		4
        /*0010*/ 	.word	0x00000000
	.align		4
        /*0014*/ 	.word	0xfffffffd
	.align		4
        /*0018*/ 	.word	0x00000000
	.align		4
        /*001c*/ 	.word	0xfffffffc


//--------------------- .text._Z11processDataPfS_if --------------------------
	.section	.text._Z11processDataPfS_if,"ax",@progbits
	.align	128
        .global         _Z11processDataPfS_if
        .type           _Z11processDataPfS_if,@function
        .size           _Z11processDataPfS_if,(.L_x_1 - _Z11processDataPfS_if)
        .other          _Z11processDataPfS_if,@"STO_CUDA_ENTRY STV_DEFAULT"
_Z11processDataPfS_if:
.text._Z11processDataPfS_if:
[----:B------:R-:W-:Y:S01]  /*0000*/  LDC R1, c[0x0][0x37c] ;  /* 0x0000df00ff017b82 */ /* 0x000fe20000000800 */
[----:B------:R-:W0:Y:S07]  /*0010*/  S2R R0, SR_TID.X ;  /* 0x0000000000007919 */ /* 0x000e2e0000002100 */
[----:B------:R-:W0:Y:S01]  /*0020*/  S2UR UR4, SR_CTAID.X ;  /* 0x00000000000479c3 */ /* 0x000e220000002500 */
[----:B------:R-:W1:Y:S07]  /*0030*/  LDCU UR5, c[0x0][0x390] ;  /* 0x00007200ff0577ac */ /* 0x000e6e0008000800 */
[----:B------:R-:W0:Y:S02]  /*0040*/  LDC R7, c[0x0][0x360] ;  /* 0x0000d800ff077b82 */ /* 0x000e240000000800 */
[----:B0-----:R-:W-:-:S05]  /*0050*/  IMAD R7, R7, UR4, R0 ;  /* 0x0000000407077c24 */ /* 0x001fca000f8e0200 */
[----:B-1----:R-:W-:-:S13]  /*0060*/  ISETP.GE.AND P0, PT, R7, UR5, PT ;  /* 0x0000000507007c0c */ /* 0x002fda000bf06270 */
[----:B------:R-:W-:Y:S05]  /*0070*/  @P0 EXIT ;  /* 0x000000000000094d */ /* 0x000fea0003800000 */
[----:B------:R-:W0:Y:S01]  /*0080*/  LDC.64 R2, c[0x0][0x380] ;  /* 0x0000e000ff027b82 */ /* 0x000e220000000a00 */
[----:B------:R-:W1:Y:S01]  /*0090*/  LDCU.64 UR4, c[0x0][0x358] ;  /* 0x00006b00ff0477ac */ /* 0x000e620008000a00 */
[----:B------:R-:W2:Y:S06]  /*00a0*/  LDCU UR6, c[0x0][0x394] ;  /* 0x00007280ff0677ac */ /* 0x000eac0008000800 */
[----:B------:R-:W3:Y:S01]  /*00b0*/  LDC.64 R4, c[0x0][0x388] ;  /* 0x0000e200ff047b82 */ /* 0x000ee20000000a00 */
[----:B0-----:R-:W-:-:S06]  /*00c0*/  IMAD.WIDE R2, R7, 0x4, R2 ;  /* 0x0000000407027825 */ /* 0x001fcc00078e0202 */
[----:B-1----:R-:W2:Y:S01]  /*00d0*/  LDG.E R2, desc[UR4][R2.64] ;  /* 0x0000000402027981 */ /* 0x002ea2000c1e1900 */
[----:B---3--:R-:W-:-:S04]  /*00e0*/  IMAD.WIDE R4, R7, 0x4, R4 ;  /* 0x0000000407047825 */ /* 0x008fc800078e0204 */
[----:B--2---:R-:W-:-:S05]  /*00f0*/  FFMA R7, R2, R2, UR6 ;  /* 0x0000000602077e23 */ /* 0x004fca0008000002 */
[----:B------:R-:W-:Y:S01]  /*0100*/  STG.E desc[UR4][R4.64], R7 ;  /* 0x0000000704007986 */ /* 0x000fe2000c101904 */
[----:B------:R-:W-:Y:S05]  /*0110*/  EXIT ;  /* 0x000000000000794d */ /* 0x000fea0003800000 */
.L_x_0:
[----:B------:R-:W-:-:S00]  /*0120*/  BRA `(.L_x_0) ;  /* 0xfffffffc00fc7947 */ /* 0x000fc0000383ffff */
[----:B------:R-:W-:-:S00]  /*0130*/  NOP ;  /* 0x0000000000007918 */ /* 0x000fc00000000000 */
        /* <DEDUP_REMOVED lines=12> */
.L_x_1:


//--------------------- .nv.shared.reserved.0     --------------------------
	.section	.nv.shared.reserved.0,"aw",@nobits
	.weak		__nv_reservedSMEM_offset_0_alias
	.size		__nv_reservedSMEM_offset_0_alias, 0, 64
	.other		__nv_reservedSMEM_offset_0_alias,@"STO_CUDA_RESERVED_SHARED STV_DEFAULT"
__nv_reservedSMEM_offset_0_alias:
	.zero		0
	.zero		64


//--------------------- .nv.constant0._Z11processDataPfS_if --------------------------
	.section	.nv.constant0._Z11processDataPfS_if,"a",@progbits
	.sectionflags	@""
	.align	4
.nv.constant0._Z11processDataPfS_if:
	.zero		920


//--------------------- SYMBOLS --------------------------

	.type		.nv.reservedSmem.offset0,@object
	.size		.nv.reservedSmem.offset0,0x4
